	.headerflags	@"EF_CUDA_TEXMODE_UNIFIED EF_CUDA_64BIT_ADDRESS EF_CUDA_ACCELERATORS EF_CUDA_SM90 EF_CUDA_VIRTUAL_SM(EF_CUDA_SM90)"
	.elftype	@"ET_EXEC"


//--------------------- .nv.info                  --------------------------
	.section	.nv.info,"",@"SHT_CUDA_INFO"
	.align	4


	//----- nvinfo : EIATTR_REGCOUNT
	.align		4
        /*0000*/ 	.byte	0x04, 0x2f
        /*0002*/ 	.short	(.L_3 - .L_2)
	.align		4
.L_2:
        /*0004*/ 	.word	index@(triton_poi_fused_cat_34)
        /*0008*/ 	.word	0x00000030


	//----- nvinfo : EIATTR_MIN_STACK_SIZE
	.align		4
.L_3:
        /*000c*/ 	.byte	0x04, 0x12
        /*000e*/ 	.short	(.L_5 - .L_4)
	.align		4
.L_4:
        /*0010*/ 	.word	index@(triton_poi_fused_cat_34)
        /*0014*/ 	.word	0x00000000


	//----- nvinfo : EIATTR_FRAME_SIZE
	.align		4
.L_5:
        /*0018*/ 	.byte	0x04, 0x11
        /*001a*/ 	.short	(.L_7 - .L_6)
	.align		4
.L_6:
        /*001c*/ 	.word	index@(triton_poi_fused_cat_34)
        /*0020*/ 	.word	0x00000000


	//----- nvinfo : EIATTR_MIN_STACK_SIZE
	.align		4
.L_7:
        /*0024*/ 	.byte	0x04, 0x12
        /*0026*/ 	.short	(.L_9 - .L_8)
	.align		4
.L_8:
        /*0028*/ 	.word	index@(triton_poi_fused_cat_34)
        /*002c*/ 	.word	0x00000000
.L_9:


//--------------------- .nv.info.triton_poi_fused_cat_34 --------------------------
	.section	.nv.info.triton_poi_fused_cat_34,"",@"SHT_CUDA_INFO"
	.sectionflags	@""
	.align	4


	//----- nvinfo : EIATTR_CUDA_API_VERSION
	.align		4
        /*0000*/ 	.byte	0x04, 0x37
        /*0002*/ 	.short	(.L_11 - .L_10)
.L_10:
        /*0004*/ 	.word	0x0000007c


	//----- nvinfo : EIATTR_KPARAM_INFO
	.align		4
.L_11:
        /*0008*/ 	.byte	0x04, 0x17
        /*000a*/ 	.short	(.L_13 - .L_12)
.L_12:
        /*000c*/ 	.word	0x00000000
        /*0010*/ 	.short	0x0015
        /*0012*/ 	.short	0x00a8
        /*0014*/ 	.byte	0x00, 0xf0, 0x11, 0x00


	//----- nvinfo : EIATTR_KPARAM_INFO
	.align		4
.L_13:
        /*0018*/ 	.byte	0x04, 0x17
        /*001a*/ 	.short	(.L_15 - .L_14)
.L_14:
        /*001c*/ 	.word	0x00000000
        /*0020*/ 	.short	0x0014
        /*0022*/ 	.short	0x00a0
        /*0024*/ 	.byte	0x00, 0xf4, 0x21, 0x00


	//----- nvinfo : EIATTR_KPARAM_INFO
	.align		4
.L_15:
        /*0028*/ 	.byte	0x04, 0x17
        /*002a*/ 	.short	(.L_17 - .L_16)
.L_16:
        /*002c*/ 	.word	0x00000000
        /*0030*/ 	.short	0x0013
        /*0032*/ 	.short	0x0098
        /*0034*/ 	.byte	0x00, 0xf4, 0x21, 0x00


	//----- nvinfo : EIATTR_KPARAM_INFO
	.align		4
.L_17:
        /*0038*/ 	.byte	0x04, 0x17
        /*003a*/ 	.short	(.L_19 - .L_18)
.L_18:
        /*003c*/ 	.word	0x00000000
        /*0040*/ 	.short	0x0012
        /*0042*/ 	.short	0x0090
        /*0044*/ 	.byte	0x00, 0xf4, 0x21, 0x00


	//----- nvinfo : EIATTR_KPARAM_INFO
	.align		4
.L_19:
        /*0048*/ 	.byte	0x04, 0x17
        /*004a*/ 	.short	(.L_21 - .L_20)
.L_20:
        /*004c*/ 	.word	0x00000000
        /*0050*/ 	.short	0x0011
        /*0052*/ 	.short	0x0088
        /*0054*/ 	.byte	0x00, 0xf4, 0x21, 0x00


	//----- nvinfo : EIATTR_KPARAM_INFO
	.align		4
.L_21:
        /*0058*/ 	.byte	0x04, 0x17
        /*005a*/ 	.short	(.L_23 - .L_22)
.L_22:
        /*005c*/ 	.word	0x00000000
        /*0060*/ 	.short	0x0010
        /*0062*/ 	.short	0x0080
        /*0064*/ 	.byte	0x00, 0xf4, 0x21, 0x00


	//----- nvinfo : EIATTR_KPARAM_INFO
	.align		4
.L_23:
        /*0068*/ 	.byte	0x04, 0x17
        /*006a*/ 	.short	(.L_25 - .L_24)
.L_24:
        /*006c*/ 	.word	0x00000000
        /*0070*/ 	.short	0x000f
        /*0072*/ 	.short	0x0078
        /*0074*/ 	.byte	0x00, 0xf4, 0x21, 0x00


	//----- nvinfo : EIATTR_KPARAM_INFO
	.align		4
.L_25:
        /*0078*/ 	.byte	0x04, 0x17
        /*007a*/ 	.short	(.L_27 - .L_26)
.L_26:
        /*007c*/ 	.word	0x00000000
        /*0080*/ 	.short	0x000e
        /*0082*/ 	.short	0x0070
        /*0084*/ 	.byte	0x00, 0xf4, 0x21, 0x00


	//----- nvinfo : EIATTR_KPARAM_INFO
	.align		4
.L_27:
        /*0088*/ 	.byte	0x04, 0x17
        /*008a*/ 	.short	(.L_29 - .L_28)
.L_28:
        /*008c*/ 	.word	0x00000000
        /*0090*/ 	.short	0x000d
        /*0092*/ 	.short	0x0068
        /*0094*/ 	.byte	0x00, 0xf4, 0x21, 0x00


	//----- nvinfo : EIATTR_KPARAM_INFO
	.align		4
.L_29:
        /*0098*/ 	.byte	0x04, 0x17
        /*009a*/ 	.short	(.L_31 - .L_30)
.L_30:
        /*009c*/ 	.word	0x00000000
        /*00a0*/ 	.short	0x000c
        /*00a2*/ 	.short	0x0060
        /*00a4*/ 	.byte	0x00, 0xf4, 0x21, 0x00


	//----- nvinfo : EIATTR_KPARAM_INFO
	.align		4
.L_31:
        /*00a8*/ 	.byte	0x04, 0x17
        /*00aa*/ 	.short	(.L_33 - .L_32)
.L_32:
        /*00ac*/ 	.word	0x00000000
        /*00b0*/ 	.short	0x000b
        /*00b2*/ 	.short	0x0058
        /*00b4*/ 	.byte	0x00, 0xf4, 0x21, 0x00


	//----- nvinfo : EIATTR_KPARAM_INFO
	.align		4
.L_33:
        /*00b8*/ 	.byte	0x04, 0x17
        /*00ba*/ 	.short	(.L_35 - .L_34)
.L_34:
        /*00bc*/ 	.word	0x00000000
        /*00c0*/ 	.short	0x000a
        /*00c2*/ 	.short	0x0050
        /*00c4*/ 	.byte	0x00, 0xf4, 0x21, 0x00


	//----- nvinfo : EIATTR_KPARAM_INFO
	.align		4
.L_35:
        /*00c8*/ 	.byte	0x04, 0x17
        /*00ca*/ 	.short	(.L_37 - .L_36)
.L_36:
        /*00cc*/ 	.word	0x00000000
        /*00d0*/ 	.short	0x0009
        /*00d2*/ 	.short	0x0048
        /*00d4*/ 	.byte	0x00, 0xf4, 0x21, 0x00


	//----- nvinfo : EIATTR_KPARAM_INFO
	.align		4
.L_37:
        /*00d8*/ 	.byte	0x04, 0x17
        /*00da*/ 	.short	(.L_39 - .L_38)
.L_38:
        /*00dc*/ 	.word	0x00000000
        /*00e0*/ 	.short	0x0008
        /*00e2*/ 	.short	0x0040
        /*00e4*/ 	.byte	0x00, 0xf4, 0x21, 0x00


	//----- nvinfo : EIATTR_KPARAM_INFO
	.align		4
.L_39:
        /*00e8*/ 	.byte	0x04, 0x17
        /*00ea*/ 	.short	(.L_41 - .L_40)
.L_40:
        /*00ec*/ 	.word	0x00000000
        /*00f0*/ 	.short	0x0007
        /*00f2*/ 	.short	0x0038
        /*00f4*/ 	.byte	0x00, 0xf4, 0x21, 0x00


	//----- nvinfo : EIATTR_KPARAM_INFO
	.align		4
.L_41:
        /*00f8*/ 	.byte	0x04, 0x17
        /*00fa*/ 	.short	(.L_43 - .L_42)
.L_42:
        /*00fc*/ 	.word	0x00000000
        /*0100*/ 	.short	0x0006
        /*0102*/ 	.short	0x0030
        /*0104*/ 	.byte	0x00, 0xf4, 0x21, 0x00


	//----- nvinfo : EIATTR_KPARAM_INFO
	.align		4
.L_43:
        /*0108*/ 	.byte	0x04, 0x17
        /*010a*/ 	.short	(.L_45 - .L_44)
.L_44:
        /*010c*/ 	.word	0x00000000
        /*0110*/ 	.short	0x0005
        /*0112*/ 	.short	0x0028
        /*0114*/ 	.byte	0x00, 0xf4, 0x21, 0x00


	//----- nvinfo : EIATTR_KPARAM_INFO
	.align		4
.L_45:
        /*0118*/ 	.byte	0x04, 0x17
        /*011a*/ 	.short	(.L_47 - .L_46)
.L_46:
        /*011c*/ 	.word	0x00000000
        /*0120*/ 	.short	0x0004
        /*0122*/ 	.short	0x0020
        /*0124*/ 	.byte	0x00, 0xf4, 0x21, 0x00


	//----- nvinfo : EIATTR_KPARAM_INFO
	.align		4
.L_47:
        /*0128*/ 	.byte	0x04, 0x17
        /*012a*/ 	.short	(.L_49 - .L_48)
.L_48:
        /*012c*/ 	.word	0x00000000
        /*0130*/ 	.short	0x0003
        /*0132*/ 	.short	0x0018
        /*0134*/ 	.byte	0x00, 0xf4, 0x21, 0x00


	//----- nvinfo : EIATTR_KPARAM_INFO
	.align		4
.L_49:
        /*0138*/ 	.byte	0x04, 0x17
        /*013a*/ 	.short	(.L_51 - .L_50)
.L_50:
        /*013c*/ 	.word	0x00000000
        /*0140*/ 	.short	0x0002
        /*0142*/ 	.short	0x0010
        /*0144*/ 	.byte	0x00, 0xf4, 0x21, 0x00


	//----- nvinfo : EIATTR_KPARAM_INFO
	.align		4
.L_51:
        /*0148*/ 	.byte	0x04, 0x17
        /*014a*/ 	.short	(.L_53 - .L_52)
.L_52:
        /*014c*/ 	.word	0x00000000
        /*0150*/ 	.short	0x0001
        /*0152*/ 	.short	0x0008
        /*0154*/ 	.byte	0x00, 0xf4, 0x21, 0x00


	//----- nvinfo : EIATTR_KPARAM_INFO
	.align		4
.L_53:
        /*0158*/ 	.byte	0x04, 0x17
        /*015a*/ 	.short	(.L_55 - .L_54)
.L_54:
        /*015c*/ 	.word	0x00000000
        /*0160*/ 	.short	0x0000
        /*0162*/ 	.short	0x0000
        /*0164*/ 	.byte	0x00, 0xf4, 0x21, 0x00


	//----- nvinfo : EIATTR_SPARSE_MMA_MASK
	.align		4
.L_55:
        /*0168*/ 	.byte	0x03, 0x50
        /*016a*/ 	.short	0x0000


	//----- nvinfo : EIATTR_MAXREG_COUNT
	.align		4
        /*016c*/ 	.byte	0x03, 0x1b
        /*016e*/ 	.short	0x00ff


	//----- nvinfo : EIATTR_EXIT_INSTR_OFFSETS
	.align		4
        /*0170*/ 	.byte	0x04, 0x1c
        /*0172*/ 	.short	(.L_57 - .L_56)


	//   ....[0]....
.L_56:
        /*0174*/ 	.word	0x00001160


	//----- nvinfo : EIATTR_REQNTID
	.align		4
.L_57:
        /*0178*/ 	.byte	0x04, 0x10
        /*017a*/ 	.short	(.L_59 - .L_58)
.L_58:
        /*017c*/ 	.word	0x00000100
        /*0180*/ 	.word	0x00000001
        /*0184*/ 	.word	0x00000001


	//----- nvinfo : EIATTR_CBANK_PARAM_SIZE
	.align		4
.L_59:
        /*0188*/ 	.byte	0x03, 0x19
        /*018a*/ 	.short	0x00ac


	//----- nvinfo : EIATTR_PARAM_CBANK
	.align		4
        /*018c*/ 	.byte	0x04, 0x0a
        /*018e*/ 	.short	(.L_61 - .L_60)
	.align		4
.L_60:
        /*0190*/ 	.word	index@(.nv.constant0.triton_poi_fused_cat_34)
        /*0194*/ 	.short	0x0210
        /*0196*/ 	.short	0x00ac


	//----- nvinfo : EIATTR_SW_WAR
	.align		4
.L_61:
        /*0198*/ 	.byte	0x04, 0x36
        /*019a*/ 	.short	(.L_63 - .L_62)
.L_62:
        /*019c*/ 	.word	0x00000008
.L_63:


//--------------------- .nv.callgraph             --------------------------
	.section	.nv.callgraph,"",@"SHT_CUDA_CALLGRAPH"
	.align	4
	.sectionentsize	8
	.align		4
        /*0000*/ 	.word	0x00000000
	.align		4
        /*0004*/ 	.word	0xffffffff
	.align		4
        /*0008*/ 	.word	0x00000000
	.align		4
        /*000c*/ 	.word	0xfffffffe
	.align		4
        /*0010*/ 	.word	0x00000000
	.align		4
        /*0014*/ 	.word	0xfffffffd
	.align		4
        /*0018*/ 	.word	0x00000000
	.align		4
        /*001c*/ 	.word	0xfffffffc


//--------------------- .nv.constant4             --------------------------
	.section	.nv.constant4,"a",@progbits
	.align	8
	.align		8
.nv.constant4:
        /*0000*/ 	.dword	_$_str
	.align		8
        /*0008*/ 	.dword	_$_str_$_2


//--------------------- .text.triton_poi_fused_cat_34 --------------------------
	.section	.text.triton_poi_fused_cat_34,"ax",@progbits
	.align	128
        .global         triton_poi_fused_cat_34
        .type           triton_poi_fused_cat_34,@function
        .size           triton_poi_fused_cat_34,(.L_x_1 - triton_poi_fused_cat_34)
        .other          triton_poi_fused_cat_34,@"STO_CUDA_ENTRY STV_DEFAULT"
triton_poi_fused_cat_34:
.text.triton_poi_fused_cat_34:
[----:B------:R-:W-:Y:S01]  /*0000*/  LDC R1, c[0x0][0x28] ;  /* 0x00000a00ff017b82 */ /* 0x000fe20000000800 */
[----:B------:R-:W1:Y:S01]  /*0010*/  S2R R0, SR_TID.X ;  /* 0x0000000000007919 */ /* 0x000e620000002100 */
[----:B------:R-:W-:-:S06]  /*0020*/  IMAD.MOV.U32 R4, RZ, RZ, RZ ;  /* 0x000000ffff047224 */ /* 0x000fcc00078e00ff */
[----:B------:R-:W2:Y:S01]  /*0030*/  LDC.64 R2, c[0x0][0x220] ;  /* 0x00008800ff027b82 */ /* 0x000ea20000000a00 */
[----:B------:R-:W-:Y:S01]  /*0040*/  CS2R R14, SRZ ;  /* 0x00000000000e7805 */ /* 0x000fe2000001ff00 */
[----:B------:R-:W3:Y:S01]  /*0050*/  S2R R5, SR_CTAID.X ;  /* 0x0000000000057919 */ /* 0x000ee20000002500 */
[----:B------:R-:W-:Y:S01]  /*0060*/  ULDC.64 UR4, c[0x0][0x208] ;  /* 0x0000820000047ab9 */ /* 0x000fe20000000a00 */
[----:B------:R-:W-:-:S04]  /*0070*/  CS2R R36, SRZ ;  /* 0x0000000000247805 */ /* 0x000fc8000001ff00 */
[----:B------:R-:W4:Y:S01]  /*0080*/  LDC.64 R8, c[0x0][0x270] ;  /* 0x00009c00ff087b82 */ /* 0x000f220000000a00 */
[----:B------:R-:W-:Y:S01]  /*0090*/  CS2R R34, SRZ ;  /* 0x0000000000227805 */ /* 0x000fe2000001ff00 */
[----:B------:R-:W-:Y:S01]  /*00a0*/  ULDC.64 UR6, c[0x0][0x238] ;  /* 0x00008e0000067ab9 */ /* 0x000fe20000000a00 */
[----:B------:R-:W-:-:S05]  /*00b0*/  ULDC.64 UR8, c[0x0][0x288] ;  /* 0x0000a20000087ab9 */ /* 0x000fca0000000a00 */
[----:B------:R-:W5:Y:S08]  /*00c0*/  LDC.64 R10, c[0x0][0x298] ;  /* 0x0000a600ff0a7b82 */ /* 0x000f700000000a00 */
[----:B------:R-:W4:Y:S01]  /*00d0*/  LDC.64 R42, c[0x0][0x218] ;  /* 0x00008600ff2a7b82 */ /* 0x000f220000000a00 */
[----:B-1----:R-:W-:-:S07]  /*00e0*/  IMAD.SHL.U32 R0, R0, 0x2, RZ ;  /* 0x0000000200007824 */ /* 0x002fce00078e00ff */
[----:B------:R-:W1:Y:S01]  /*00f0*/  LDC.64 R40, c[0x0][0x228] ;  /* 0x00008a00ff287b82 */ /* 0x000e620000000a00 */
[----:B------:R-:W-:-:S05]  /*0100*/  LOP3.LUT R0, R0, 0x1fe, RZ, 0xc0, !PT ;  /* 0x000001fe00007812 */ /* 0x000fca00078ec0ff */
[----:B---3--:R-:W-:Y:S01]  /*0110*/  IMAD R5, R5, 0x200, R0 ;  /* 0x0000020005057824 */ /* 0x008fe200078e0200 */
[----:B------:R-:W-:Y:S01]  /*0120*/  CS2R R22, SRZ ;  /* 0x0000000000167805 */ /* 0x000fe2000001ff00 */
[----:B------:R-:W3:Y:S02]  /*0130*/  LDC.64 R20, c[0x0][0x250] ;  /* 0x00009400ff147b82 */ /* 0x000ee40000000a00 */
[----:B------:R-:W-:-:S05]  /*0140*/  IMAD.HI R4, R5, -0x77777777, R4 ;  /* 0x8888888905047827 */ /* 0x000fca00078e0204 */
[----:B------:R-:W-:Y:S02]  /*0150*/  SHF.R.U32.HI R7, RZ, 0x1f, R4 ;  /* 0x0000001fff077819 */ /* 0x000fe40000011604 */
[----:B------:R-:W-:Y:S01]  /*0160*/  CS2R R32, SRZ ;  /* 0x0000000000207805 */ /* 0x000fe2000001ff00 */
[----:B------:R-:W1:Y:S01]  /*0170*/  LDC.64 R24, c[0x0][0x230] ;  /* 0x00008c00ff187b82 */ /* 0x000e620000000a00 */
[----:B------:R-:W-:-:S05]  /*0180*/  LEA.HI.SX32 R4, R4, R7, 0x18 ;  /* 0x0000000704047211 */ /* 0x000fca00078fc2ff */
[----:B------:R-:W-:Y:S02]  /*0190*/  IMAD R39, R4, -0x1e0, R5 ;  /* 0xfffffe2004277824 */ /* 0x000fe400078e0205 */
[----:B------:R-:W1:Y:S02]  /*01a0*/  LDC.64 R6, c[0x0][0x248] ;  /* 0x00009200ff067b82 */ /* 0x000e640000000a00 */
[C---:B--2---:R-:W-:Y:S01]  /*01b0*/  IMAD.WIDE R2, R39.reuse, 0x4, R2 ;  /* 0x0000000427027825 */ /* 0x044fe200078e0202 */
[----:B------:R-:W-:-:S03]  /*01c0*/  ISETP.GE.AND P0, PT, R39, 0x60, PT ;  /* 0x000000602700780c */ /* 0x000fc60003f06270 */
[----:B------:R-:W-:-:S10]  /*01d0*/  VIADD R0, R39, 0xffffffa0 ;  /* 0xffffffa027007836 */ /* 0x000fd40000000000 */
[----:B------:R2:W3:Y:S01]  /*01e0*/  @!P0 LDG.E.EL.64 R14, desc[UR4][R2.64] ;  /* 0x00000004020e8981 */ /* 0x0004e2000c2e1b00 */
[----:B------:R-:W-:Y:S01]  /*01f0*/  ISETP.GE.U32.AND P1, PT, R0, 0xc0, PT ;  /* 0x000000c00000780c */ /* 0x000fe20003f26070 */
[----:B01----:R-:W-:-:S12]  /*0200*/  IMAD.WIDE R6, R39, 0x4, R6 ;  /* 0x0000000427067825 */ /* 0x003fd800078e0206 */
[----:B------:R0:W3:Y:S01]  /*0210*/  @!P1 LDG.E.EL.64 R36, desc[UR4][R6.64+-0x180] ;  /* 0xfffe800406249981 */ /* 0x0000e2000c2e1b00 */
[C---:B------:R-:W-:Y:S02]  /*0220*/  VIADD R0, R39.reuse, 0xfffffee0 ;  /* 0xfffffee027007836 */ /* 0x040fe40000000000 */
[----:B----4-:R-:W-:-:S03]  /*0230*/  IMAD.WIDE R8, R39, 0x4, R8 ;  /* 0x0000000427087825 */ /* 0x010fc600078e0208 */
[----:B------:R-:W-:Y:S02]  /*0240*/  ISETP.GE.U32.AND P3, PT, R0, 0x40, PT ;  /* 0x000000400000780c */ /* 0x000fe40003f66070 */
[C---:B------:R-:W-:Y:S02]  /*0250*/  ISETP.GT.AND P2, PT, R39.reuse, 0x15f, PT ;  /* 0x0000015f2700780c */ /* 0x040fe40003f44270 */
[----:B--2---:R-:W-:Y:S01]  /*0260*/  CS2R R2, SRZ ;  /* 0x0000000000027805 */ /* 0x004fe2000001ff00 */
[----:B-----5:R-:W-:Y:S01]  /*0270*/  IMAD.WIDE R10, R39, 0x4, R10 ;  /* 0x00000004270a7825 */ /* 0x020fe200078e020a */
[----:B0-----:R-:W0:Y:S07]  /*0280*/  LDC.64 R6, c[0x0][0x210] ;  /* 0x00008400ff067b82 */ /* 0x001e2e0000000a00 */
[----:B------:R1:W2:Y:S04]  /*0290*/  @!P3 LDG.E.EL.64 R34, desc[UR4][R8.64+-0x480] ;  /* 0xfffb80040822b981 */ /* 0x0002a8000c2e1b00 */
[----:B------:R4:W5:Y:S01]  /*02a0*/  @P2 LDG.E.EL.64 R2, desc[UR4][R10.64+-0x580] ;  /* 0xfffa80040a022981 */ /* 0x000962000c2e1b00 */
[----:B------:R-:W-:-:S02]  /*02b0*/  IMAD R0, R4, 0xc0, RZ ;  /* 0x000000c004007824 */ /* 0x000fc400078e02ff */
[C---:B------:R-:W-:Y:S02]  /*02c0*/  IMAD.SHL.U32 R12, R4.reuse, 0x40, RZ ;  /* 0x00000040040c7824 */ /* 0x040fe400078e00ff */
[----:B------:R-:W-:Y:S01]  /*02d0*/  IMAD.SHL.U32 R16, R4, 0x80, RZ ;  /* 0x0000008004107824 */ /* 0x000fe200078e00ff */
[----:B-1----:R-:W-:Y:S02]  /*02e0*/  SHF.R.S32.HI R9, RZ, 0x1f, R39 ;  /* 0x0000001fff097819 */ /* 0x002fe40000011427 */
[----:B------:R-:W-:Y:S02]  /*02f0*/  IADD3 R13, P6, R39, R0, RZ ;  /* 0x00000000270d7210 */ /* 0x000fe40007fde0ff */
[----:B------:R-:W-:Y:S02]  /*0300*/  IADD3 R18, P5, R39, R12, RZ ;  /* 0x0000000c27127210 */ /* 0x000fe40007fbe0ff */
[----:B------:R-:W-:Y:S02]  /*0310*/  IADD3 R17, P4, R39, R16, RZ ;  /* 0x0000001027117210 */ /* 0x000fe40007f9e0ff */
[----:B------:R-:W-:-:S02]  /*0320*/  LEA.HI.X.SX32 R0, R0, R9, 0x1, P6 ;  /* 0x0000000900007211 */ /* 0x000fc400030f0eff */
[C---:B------:R-:W-:Y:S02]  /*0330*/  LEA R8, P6, R13.reuse, UR6, 0x2 ;  /* 0x000000060d087c11 */ /* 0x040fe4000f8c10ff */
[-C--:B----4-:R-:W-:Y:S02]  /*0340*/  LEA.HI.X.SX32 R11, R12, R9.reuse, 0x1, P5 ;  /* 0x000000090c0b7211 */ /* 0x090fe400028f0eff */
[----:B------:R-:W-:Y:S02]  /*0350*/  LEA.HI.X.SX32 R16, R16, R9, 0x1, P4 ;  /* 0x0000000910107211 */ /* 0x000fe400020f0eff */
[----:B------:R-:W-:Y:S01]  /*0360*/  LEA.HI.X R9, R13, UR7, R0, 0x2, P6 ;  /* 0x000000070d097c11 */ /* 0x000fe2000b0f1400 */
[----:B------:R-:W-:Y:S01]  /*0370*/  IMAD R13, R4, 0x60, R39 ;  /* 0x00000060040d7824 */ /* 0x000fe200078e0227 */
[----:B------:R-:W-:Y:S01]  /*0380*/  ULDC.64 UR6, c[0x0][0x260] ;  /* 0x0000980000067ab9 */ /* 0x000fe20000000a00 */
[----:B------:R-:W-:Y:S02]  /*0390*/  LEA R44, P5, R17, UR8, 0x2 ;  /* 0x00000008112c7c11 */ /* 0x000fe4000f8a10ff */
[----:B0-----:R-:W-:Y:S01]  /*03a0*/  IMAD.WIDE R12, R13, 0x4, R6 ;  /* 0x000000040d0c7825 */ /* 0x001fe200078e0206 */
[----:B------:R-:W-:Y:S01]  /*03b0*/  LEA R30, P4, R18, UR6, 0x2 ;  /* 0x00000006121e7c11 */ /* 0x000fe2000f8810ff */
[----:B------:R-:W0:Y:S01]  /*03c0*/  LDC.64 R6, c[0x0][0x240] ;  /* 0x00009000ff067b82 */ /* 0x000e220000000a00 */
[----:B------:R-:W-:-:S02]  /*03d0*/  LEA.HI.X R45, R17, UR9, R16, 0x2, P5 ;  /* 0x00000009112d7c11 */ /* 0x000fc4000a8f1410 */
[----:B------:R-:W-:Y:S02]  /*03e0*/  CS2R R26, SRZ ;  /* 0x00000000001a7805 */ /* 0x000fe4000001ff00 */
[----:B------:R-:W-:Y:S01]  /*03f0*/  LEA.HI.X R31, R18, UR7, R11, 0x2, P4 ;  /* 0x00000007121f7c11 */ /* 0x000fe2000a0f140b */
[----:B------:R1:W4:Y:S01]  /*0400*/  @!P1 LDG.E.EL.64 R32, desc[UR4][R8.64+-0x180] ;  /* 0xfffe800408209981 */ /* 0x000322000c2e1b00 */
[----:B------:R-:W-:Y:S02]  /*0410*/  CS2R R16, SRZ ;  /* 0x0000000000107805 */ /* 0x000fe4000001ff00 */
[----:B------:R-:W-:Y:S01]  /*0420*/  CS2R R10, SRZ ;  /* 0x00000000000a7805 */ /* 0x000fe2000001ff00 */
[----:B------:R-:W3:Y:S01]  /*0430*/  LDC.64 R18, c[0x0][0x258] ;  /* 0x00009600ff127b82 */ /* 0x000ee20000000a00 */
[----:B------:R1:W4:Y:S04]  /*0440*/  @!P3 LDG.E.EL.64 R22, desc[UR4][R30.64+-0x480] ;  /* 0xfffb80041e16b981 */ /* 0x000328000c2e1b00 */
[----:B------:R1:W4:Y:S04]  /*0450*/  @P2 LDG.E.EL.64 R16, desc[UR4][R44.64+-0x580] ;  /* 0xfffa80042c102981 */ /* 0x000328000c2e1b00 */
[----:B------:R1:W4:Y:S02]  /*0460*/  @!P0 LDG.E.EL.64 R10, desc[UR4][R12.64] ;  /* 0x000000040c0a8981 */ /* 0x000324000c2e1b00 */
[----:B-1----:R-:W-:-:S02]  /*0470*/  CS2R R8, SRZ ;  /* 0x0000000000087805 */ /* 0x002fc4000001ff00 */
[----:B------:R-:W-:Y:S01]  /*0480*/  CS2R R30, SRZ ;  /* 0x00000000001e7805 */ /* 0x000fe2000001ff00 */
[----:B------:R-:W-:Y:S01]  /*0490*/  IMAD.WIDE R40, R39, 0x4, R40 ;  /* 0x0000000427287825 */ /* 0x000fe200078e0228 */
[----:B------:R-:W-:-:S03]  /*04a0*/  CS2R R28, SRZ ;  /* 0x00000000001c7805 */ /* 0x000fc6000001ff00 */
[C---:B------:R-:W-:Y:S01]  /*04b0*/  IMAD.WIDE R44, R39.reuse, 0x4, R42 ;  /* 0x00000004272c7825 */ /* 0x040fe200078e022a */
[----:B------:R3:W4:Y:S01]  /*04c0*/  @!P0 LDG.E.EL.64 R8, desc[UR4][R40.64] ;  /* 0x0000000428088981 */ /* 0x000722000c2e1b00 */
[----:B------:R-:W1:Y:S02]  /*04d0*/  LDC.64 R12, c[0x0][0x268] ;  /* 0x00009a00ff0c7b82 */ /* 0x000e640000000a00 */
[C---:B0-----:R-:W-:Y:S01]  /*04e0*/  IMAD.WIDE R42, R39.reuse, 0x4, R6 ;  /* 0x00000004272a7825 */ /* 0x041fe200078e0206 */
[----:B------:R-:W4:Y:S03]  /*04f0*/  @!P0 LDG.E.EL.64 R26, desc[UR4][R44.64] ;  /* 0x000000042c1a8981 */ /* 0x000f26000c2e1b00 */
[----:B------:R-:W-:Y:S01]  /*0500*/  IMAD.WIDE R24, R39, 0x4, R24 ;  /* 0x0000000427187825 */ /* 0x000fe200078e0218 */
[----:B------:R0:W4:Y:S01]  /*0510*/  @!P1 LDG.E.EL.64 R30, desc[UR4][R42.64+-0x180] ;  /* 0xfffe80042a1e9981 */ /* 0x000122000c2e1b00 */
[----:B------:R-:W-:-:S02]  /*0520*/  CS2R R6, SRZ ;  /* 0x0000000000067805 */ /* 0x000fc4000001ff00 */
[C---:B---3--:R-:W-:Y:S01]  /*0530*/  IMAD.WIDE R40, R39.reuse, 0x4, R20 ;  /* 0x0000000427287825 */ /* 0x048fe200078e0214 */
[----:B------:R-:W3:Y:S01]  /*0540*/  @!P0 LDG.E.EL.64 R28, desc[UR4][R24.64] ;  /* 0x00000004181c8981 */ /* 0x000ee2000c2e1b00 */
[----:B0-----:R-:W0:Y:S02]  /*0550*/  LDC.64 R42, c[0x0][0x278] ;  /* 0x00009e00ff2a7b82 */ /* 0x001e240000000a00 */
[C---:B------:R-:W-:Y:S01]  /*0560*/  IMAD.WIDE R44, R39.reuse, 0x4, R18 ;  /* 0x00000004272c7825 */ /* 0x040fe200078e0212 */
[----:B------:R-:W-:Y:S01]  /*0570*/  CS2R R20, SRZ ;  /* 0x0000000000147805 */ /* 0x000fe2000001ff00 */
[----:B------:R1:W3:Y:S04]  /*0580*/  @!P1 LDG.E.EL.64 R6, desc[UR4][R40.64+-0x180] ;  /* 0xfffe800428069981 */ /* 0x0002e8000c2e1b00 */
[----:B------:R-:W0:Y:S01]  /*0590*/  LDC.64 R18, c[0x0][0x280] ;  /* 0x0000a000ff127b82 */ /* 0x000e220000000a00 */
[----:B------:R1:W3:Y:S07]  /*05a0*/  @!P1 LDG.E.EL.64 R20, desc[UR4][R44.64+-0x180] ;  /* 0xfffe80042c149981 */ /* 0x0002ee000c2e1b00 */
[----:B-1----:R-:W1:Y:S01]  /*05b0*/  LDC.64 R40, c[0x0][0x290] ;  /* 0x0000a400ff287b82 */ /* 0x002e620000000a00 */
[----:B------:R-:W-:Y:S01]  /*05c0*/  IMAD.WIDE R44, R39, 0x4, R12 ;  /* 0x00000004272c7825 */ /* 0x000fe200078e020c */
[----:B------:R-:W-:-:S03]  /*05d0*/  CS2R R12, SRZ ;  /* 0x00000000000c7805 */ /* 0x000fc6000001ff00 */
[----:B0-----:R-:W-:-:S05]  /*05e0*/  IMAD.WIDE R42, R39, 0x4, R42 ;  /* 0x00000004272a7825 */ /* 0x001fca00078e022a */
[----:B------:R0:W3:Y:S01]  /*05f0*/  @!P3 LDG.E.EL.64 R12, desc[UR4][R42.64+-0x480] ;  /* 0xfffb80042a0cb981 */ /* 0x0000e2000c2e1b00 */
[----:B------:R-:W-:Y:S02]  /*0600*/  IMAD.MOV.U32 R0, RZ, RZ, 0x3e800000 ;  /* 0x3e800000ff007424 */ /* 0x000fe400078e00ff */
[----:B0-----:R-:W-:Y:S01]  /*0610*/  IMAD.WIDE R42, R39, 0x4, R18 ;  /* 0x00000004272a7825 */ /* 0x001fe200078e0212 */
[----:B------:R-:W-:-:S03]  /*0620*/  CS2R R18, SRZ ;  /* 0x0000000000127805 */ /* 0x000fc6000001ff00 */
[----:B-1----:R-:W-:-:S05]  /*0630*/  IMAD.WIDE R40, R39, 0x4, R40 ;  /* 0x0000000427287825 */ /* 0x002fca00078e0228 */
[----:B------:R-:W3:Y:S01]  /*0640*/  @P2 LDG.E.EL.64 R18, desc[UR4][R40.64+-0x580] ;  /* 0xfffa800428122981 */ /* 0x000ee2000c2e1b00 */
[----:B------:R-:W-:-:S06]  /*0650*/  CS2R R24, SRZ ;  /* 0x0000000000187805 */ /* 0x000fcc000001ff00 */
[----:B------:R-:W3:Y:S01]  /*0660*/  @!P3 LDG.E.EL.64 R24, desc[UR4][R44.64+-0x480] ;  /* 0xfffb80042c18b981 */ /* 0x000ee2000c2e1b00 */
[----:B------:R-:W-:-:S05]  /*0670*/  SEL R14, R14, RZ, !P0 ;  /* 0x000000ff0e0e7207 */ /* 0x000fca0004000000 */
[----:B------:R-:W-:Y:S01]  /*0680*/  FADD R4, R14, 9.9999997473787516356e-06 ;  /* 0x3727c5ac0e047421 */ /* 0x000fe20000000000 */
[----:B------:R-:W-:-:S05]  /*0690*/  SEL R15, R15, RZ, !P0 ;  /* 0x000000ff0f0f7207 */ /* 0x000fca0004000000 */
[----:B------:R-:W0:Y:S01]  /*06a0*/  MUFU.SQRT R4, R4 ;  /* 0x0000000400047308 */ /* 0x000e220000002000 */
[----:B------:R-:W-:Y:S01]  /*06b0*/  FADD R38, R15, 9.9999997473787516356e-06 ;  /* 0x3727c5ac0f267421 */ /* 0x000fe20000000000 */
[----:B------:R-:W-:-:S06]  /*06c0*/  SEL R36, R36, RZ, !P1 ;  /* 0x000000ff24247207 */ /* 0x000fcc0004800000 */
[----:B------:R-:W1:Y:S01]  /*06d0*/  MUFU.SQRT R38, R38 ;  /* 0x0000002600267308 */ /* 0x000e620000002000 */
[----:B------:R-:W-:Y:S01]  /*06e0*/  FADD R36, R36, 9.9999997473787516356e-06 ;  /* 0x3727c5ac24247421 */ /* 0x000fe20000000000 */
[----:B0-----:R-:W-:Y:S02]  /*06f0*/  FSETP.GT.AND P5, PT, R4, 8.50705917302346158658e+37, PT ;  /* 0x7e8000000400780b */ /* 0x001fe40003fa4000 */
[----:B------:R-:W-:-:S04]  /*0700*/  CS2R R14, SRZ ;  /* 0x00000000000e7805 */ /* 0x000fc8000001ff00 */
[----:B------:R-:W0:Y:S01]  /*0710*/  MUFU.SQRT R36, R36 ;  /* 0x0000002400247308 */ /* 0x000e220000002000 */
[----:B------:R-:W-:Y:S01]  /*0720*/  FSETP.GEU.AND P4, PT, R4, 1.175494350822287508e-38, PT ;  /* 0x008000000400780b */ /* 0x000fe20003f8e000 */
[----:B------:R2:W3:Y:S01]  /*0730*/  @!P3 LDG.E.EL.64 R14, desc[UR4][R42.64+-0x480] ;  /* 0xfffb80042a0eb981 */ /* 0x0004e2000c2e1b00 */
[----:B-1----:R-:W-:-:S04]  /*0740*/  FSETP.GT.AND P6, PT, R38, 8.50705917302346158658e+37, PT ;  /* 0x7e8000002600780b */ /* 0x002fc80003fc4000 */
[----:B------:R-:W-:Y:S01]  /*0750*/  @P5 FMUL R4, R4, 0.25 ;  /* 0x3e80000004045820 */ /* 0x000fe20000400000 */
[----:B--2---:R-:W-:Y:S02]  /*0760*/  FSEL R43, R0, 1, P5 ;  /* 0x3f800000002b7808 */ /* 0x004fe40002800000 */
[----:B------:R-:W-:Y:S02]  /*0770*/  FSETP.GEU.AND P5, PT, R38, 1.175494350822287508e-38, PT ;  /* 0x008000002600780b */ /* 0x000fe40003fae000 */
[----:B------:R-:W-:-:S04]  /*0780*/  SEL R37, R37, RZ, !P1 ;  /* 0x000000ff25257207 */ /* 0x000fc80004800000 */
[----:B------:R-:W-:Y:S01]  /*0790*/  @P6 FMUL R38, R38, 0.25 ;  /* 0x3e80000026266820 */ /* 0x000fe20000400000 */
[----:B------:R-:W-:Y:S01]  /*07a0*/  FSEL R41, R0, 1, P6 ;  /* 0x3f80000000297808 */ /* 0x000fe20003000000 */
[----:B------:R-:W-:Y:S01]  /*07b0*/  @!P4 FMUL R4, R4, 16777216 ;  /* 0x4b8000000404c820 */ /* 0x000fe20000400000 */
[----:B------:R-:W-:Y:S01]  /*07c0*/  @!P4 FMUL R43, R43, 16777216 ;  /* 0x4b8000002b2bc820 */ /* 0x000fe20000400000 */
[----:B------:R-:W-:Y:S01]  /*07d0*/  FADD R37, R37, 9.9999997473787516356e-06 ;  /* 0x3727c5ac25257421 */ /* 0x000fe20000000000 */
[----:B0-----:R-:W-:Y:S02]  /*07e0*/  FSETP.GT.AND P4, PT, R36, 8.50705917302346158658e+37, PT ;  /* 0x7e8000002400780b */ /* 0x001fe40003f84000 */
[----:B------:R-:W-:Y:S01]  /*07f0*/  SEL R34, R34, RZ, !P3 ;  /* 0x000000ff22227207 */ /* 0x000fe20005800000 */
[----:B------:R-:W-:Y:S01]  /*0800*/  @!P5 FMUL R38, R38, 16777216 ;  /* 0x4b8000002626d820 */ /* 0x000fe20000400000 */
[----:B------:R-:W-:Y:S01]  /*0810*/  @!P5 FMUL R41, R41, 16777216 ;  /* 0x4b8000002929d820 */ /* 0x000fe20000400000 */
[----:B------:R-:W-:Y:S01]  /*0820*/  FSETP.GEU.AND P5, PT, R36, 1.175494350822287508e-38, PT ;  /* 0x008000002400780b */ /* 0x000fe20003fae000 */
[----:B------:R-:W0:Y:S01]  /*0830*/  MUFU.SQRT R37, R37 ;  /* 0x0000002500257308 */ /* 0x000e220000002000 */
[----:B------:R-:W-:Y:S01]  /*0840*/  FADD R34, R34, 9.9999997473787516356e-06 ;  /* 0x3727c5ac22227421 */ /* 0x000fe20000000000 */
[----:B------:R-:W-:-:S06]  /*0850*/  SEL R35, R35, RZ, !P3 ;  /* 0x000000ff23237207 */ /* 0x000fcc0005800000 */
[----:B------:R-:W1:Y:S01]  /*0860*/  MUFU.RCP R42, R38 ;  /* 0x00000026002a7308 */ /* 0x000e620000001000 */
[----:B------:R-:W-:Y:S01]  /*0870*/  @P4 FMUL R36, R36, 0.25 ;  /* 0x3e80000024244820 */ /* 0x000fe20000400000 */
[----:B------:R-:W-:-:S06]  /*0880*/  FADD R35, R35, 9.9999997473787516356e-06 ;  /* 0x3727c5ac23237421 */ /* 0x000fcc0000000000 */
[----:B------:R-:W2:Y:S01]  /*0890*/  MUFU.SQRT R34, R34 ;  /* 0x0000002200227308 */ /* 0x000ea20000002000 */
[----:B------:R-:W-:Y:S01]  /*08a0*/  @!P5 FMUL R36, R36, 16777216 ;  /* 0x4b8000002424d820 */ /* 0x000fe20000400000 */
[----:B0-----:R-:W-:Y:S01]  /*08b0*/  FSETP.GT.AND P6, PT, R37, 8.50705917302346158658e+37, PT ;  /* 0x7e8000002500780b */ /* 0x001fe20003fc4000 */
[----:B-1----:R-:W-:Y:S01]  /*08c0*/  FMUL R42, R42, R41 ;  /* 0x000000292a2a7220 */ /* 0x002fe20000400000 */
[----:B------:R-:W-:-:S04]  /*08d0*/  FSEL R41, R0, 1, P4 ;  /* 0x3f80000000297808 */ /* 0x000fc80002000000 */
[----:B------:R-:W0:Y:S01]  /*08e0*/  MUFU.RCP R36, R36 ;  /* 0x0000002400247308 */ /* 0x000e220000001000 */
[----:B------:R-:W-:Y:S01]  /*08f0*/  FSETP.GEU.AND P4, PT, R37, 1.175494350822287508e-38, PT ;  /* 0x008000002500780b */ /* 0x000fe20003f8e000 */
[----:B------:R-:W-:-:S06]  /*0900*/  @!P5 FMUL R41, R41, 16777216 ;  /* 0x4b8000002929d820 */ /* 0x000fcc0000400000 */
[----:B------:R-:W1:Y:S01]  /*0910*/  MUFU.SQRT R35, R35 ;  /* 0x0000002300237308 */ /* 0x000e620000002000 */
[----:B--2---:R-:W-:Y:S01]  /*0920*/  FSETP.GT.AND P5, PT, R34, 8.50705917302346158658e+37, PT ;  /* 0x7e8000002200780b */ /* 0x004fe20003fa4000 */
[----:B------:R-:W-:Y:S01]  /*0930*/  @P6 FMUL R37, R37, 0.25 ;  /* 0x3e80000025256820 */ /* 0x000fe20000400000 */
[----:B------:R-:W-:Y:S02]  /*0940*/  FSEL R45, R0, 1, P6 ;  /* 0x3f800000002d7808 */ /* 0x000fe40003000000 */
[----:B-----5:R-:W-:Y:S01]  /*0950*/  SEL R2, R2, RZ, P2 ;  /* 0x000000ff02027207 */ /* 0x020fe20001000000 */
[----:B------:R-:W-:Y:S01]  /*0960*/  @!P4 FMUL R37, R37, 16777216 ;  /* 0x4b8000002525c820 */ /* 0x000fe20000400000 */
[----:B0-----:R-:W-:Y:S01]  /*0970*/  FMUL R41, R36, R41 ;  /* 0x0000002924297220 */ /* 0x001fe20000400000 */
[----:B------:R-:W-:Y:S01]  /*0980*/  @!P4 FMUL R45, R45, 16777216 ;  /* 0x4b8000002d2dc820 */ /* 0x000fe20000400000 */
[----:B------:R-:W-:Y:S01]  /*0990*/  FSETP.GEU.AND P6, PT, R34, 1.175494350822287508e-38, PT ;  /* 0x008000002200780b */ /* 0x000fe20003fce000 */
[----:B------:R-:W-:Y:S01]  /*09a0*/  FADD R36, R2, 9.9999997473787516356e-06 ;  /* 0x3727c5ac02247421 */ /* 0x000fe20000000000 */
[----:B------:R-:W-:-:S02]  /*09b0*/  SEL R2, R3, RZ, P2 ;  /* 0x000000ff03027207 */ /* 0x000fc40001000000 */
[C---:B-1----:R-:W-:Y:S01]  /*09c0*/  FSETP.GT.AND P4, PT, R35.reuse, 8.50705917302346158658e+37, PT ;  /* 0x7e8000002300780b */ /* 0x042fe20003f84000 */
[----:B------:R-:W-:Y:S01]  /*09d0*/  @P5 FMUL R34, R34, 0.25 ;  /* 0x3e80000022225820 */ /* 0x000fe20000400000 */
[----:B------:R-:W-:Y:S02]  /*09e0*/  FSEL R3, R0, 1, P5 ;  /* 0x3f80000000037808 */ /* 0x000fe40002800000 */
[----:B------:R-:W-:Y:S01]  /*09f0*/  FSETP.GEU.AND P5, PT, R35, 1.175494350822287508e-38, PT ;  /* 0x008000002300780b */ /* 0x000fe20003fae000 */
[----:B------:R-:W0:Y:S01]  /*0a00*/  MUFU.RCP R4, R4 ;  /* 0x0000000400047308 */ /* 0x000e220000001000 */
[----:B------:R-:W-:-:S07]  /*0a10*/  FADD R38, R2, 9.9999997473787516356e-06 ;  /* 0x3727c5ac02267421 */ /* 0x000fce0000000000 */
[----:B------:R-:W1:Y:S01]  /*0a20*/  MUFU.SQRT R36, R36 ;  /* 0x0000002400247308 */ /* 0x000e620000002000 */
[----:B------:R-:W-:Y:S01]  /*0a30*/  @P4 FMUL R35, R35, 0.25 ;  /* 0x3e80000023234820 */ /* 0x000fe20000400000 */
[----:B------:R-:W-:-:S03]  /*0a40*/  @!P6 FMUL R34, R34, 16777216 ;  /* 0x4b8000002222e820 */ /* 0x000fc60000400000 */
[----:B------:R-:W-:Y:S01]  /*0a50*/  @!P5 FMUL R35, R35, 16777216 ;  /* 0x4b8000002323d820 */ /* 0x000fe20000400000 */
[----:B0-----:R-:W-:Y:S02]  /*0a60*/  FMUL R43, R4, R43 ;  /* 0x0000002b042b7220 */ /* 0x001fe40000400000 */
[----:B------:R-:W0:Y:S01]  /*0a70*/  MUFU.SQRT R38, R38 ;  /* 0x0000002600267308 */ /* 0x000e220000002000 */
[----:B------:R-:W-:-:S07]  /*0a80*/  @!P6 FMUL R3, R3, 16777216 ;  /* 0x4b8000000303e820 */ /* 0x000fce0000400000 */
[----:B------:R-:W2:Y:S01]  /*0a90*/  MUFU.RCP R4, R34 ;  /* 0x0000002200047308 */ /* 0x000ea20000001000 */
[----:B-1----:R-:W-:-:S07]  /*0aa0*/  FSETP.GT.AND P6, PT, R36, 8.50705917302346158658e+37, PT ;  /* 0x7e8000002400780b */ /* 0x002fce0003fc4000 */
[----:B------:R-:W1:Y:S01]  /*0ab0*/  MUFU.RCP R35, R35 ;  /* 0x0000002300237308 */ /* 0x000e620000001000 */
[----:B------:R-:W-:-:S05]  /*0ac0*/  FSEL R2, R0, 1, P4 ;  /* 0x3f80000000027808 */ /* 0x000fca0002000000 */
[----:B------:R-:W-:Y:S01]  /*0ad0*/  @!P5 FMUL R2, R2, 16777216 ;  /* 0x4b8000000202d820 */ /* 0x000fe20000400000 */
[----:B0-----:R-:W-:Y:S01]  /*0ae0*/  FSETP.GT.AND P5, PT, R38, 8.50705917302346158658e+37, PT ;  /* 0x7e8000002600780b */ /* 0x001fe20003fa4000 */
[----:B--2---:R-:W-:Y:S01]  /*0af0*/  FMUL R4, R4, R3 ;  /* 0x0000000304047220 */ /* 0x004fe20000400000 */
[C---:B------:R-:W-:Y:S01]  /*0b00*/  FSETP.GEU.AND P4, PT, R36.reuse, 1.175494350822287508e-38, PT ;  /* 0x008000002400780b */ /* 0x040fe20003f8e000 */
[----:B------:R-:W-:Y:S01]  /*0b10*/  @P6 FMUL R36, R36, 0.25 ;  /* 0x3e80000024246820 */ /* 0x000fe20000400000 */
[----:B-1----:R-:W-:Y:S01]  /*0b20*/  FMUL R3, R35, R2 ;  /* 0x0000000223037220 */ /* 0x002fe20000400000 */
[----:B------:R-:W-:Y:S02]  /*0b30*/  FSEL R2, R0, 1, P6 ;  /* 0x3f80000000027808 */ /* 0x000fe40003000000 */
[----:B------:R-:W-:-:S06]  /*0b40*/  FSETP.GEU.AND P6, PT, R38, 1.175494350822287508e-38, PT ;  /* 0x008000002600780b */ /* 0x000fcc0003fce000 */
[----:B------:R-:W-:Y:S01]  /*0b50*/  @P5 FMUL R38, R38, 0.25 ;  /* 0x3e80000026265820 */ /* 0x000fe20000400000 */
[----:B------:R0:W1:Y:S06]  /*0b60*/  MUFU.RCP R40, R37 ;  /* 0x0000002500287308 */ /* 0x00006c0000001000 */
[----:B------:R-:W-:Y:S01]  /*0b70*/  @!P6 FMUL R38, R38, 16777216 ;  /* 0x4b8000002626e820 */ /* 0x000fe20000400000 */
[----:B0-----:R-:W-:-:S05]  /*0b80*/  FSEL R37, R0, 1, P5 ;  /* 0x3f80000000257808 */ /* 0x001fca0002800000 */
[----:B------:R-:W0:Y:S01]  /*0b90*/  MUFU.RCP R38, R38 ;  /* 0x0000002600267308 */ /* 0x000e220000001000 */
[----:B------:R-:W-:Y:S01]  /*0ba0*/  @!P4 FMUL R36, R36, 16777216 ;  /* 0x4b8000002424c820 */ /* 0x000fe20000400000 */
[----:B------:R-:W-:Y:S01]  /*0bb0*/  @!P6 FMUL R37, R37, 16777216 ;  /* 0x4b8000002525e820 */ /* 0x000fe20000400000 */
[----:B-1----:R-:W-:Y:S02]  /*0bc0*/  FMUL R40, R40, R45 ;  /* 0x0000002d28287220 */ /* 0x002fe40000400000 */
[----:B------:R-:W1:Y:S03]  /*0bd0*/  LDC.64 R44, c[0x0][0x2a0] ;  /* 0x0000a800ff2c7b82 */ /* 0x000e660000000a00 */
[----:B------:R2:W5:Y:S01]  /*0be0*/  MUFU.RCP R35, R36 ;  /* 0x0000002400237308 */ /* 0x0005620000001000 */
[----:B0-----:R-:W-:-:S04]  /*0bf0*/  FMUL R0, R38, R37 ;  /* 0x0000002526007220 */ /* 0x001fc80000400000 */
[----:B--2---:R-:W0:Y:S01]  /*0c00*/  LDC.64 R36, c[0x0][0x2a8] ;  /* 0x0000aa00ff247b82 */ /* 0x004e220000000a00 */
[----:B------:R-:W-:-:S04]  /*0c10*/  @!P4 FMUL R2, R2, 16777216 ;  /* 0x4b8000000202c820 */ /* 0x000fc80000400000 */
[----:B-----5:R-:W-:Y:S01]  /*0c20*/  FMUL R2, R35, R2 ;  /* 0x0000000223027220 */ /* 0x020fe20000400000 */
[----:B------:R-:W-:Y:S01]  /*0c30*/  CS2R R34, SRZ ;  /* 0x0000000000227805 */ /* 0x000fe2000001ff00 */
[----:B-1----:R-:W-:-:S05]  /*0c40*/  IMAD.WIDE R44, R39, 0x4, R44 ;  /* 0x00000004272c7825 */ /* 0x002fca00078e022c */
[----:B------:R-:W2:Y:S01]  /*0c50*/  @P2 LDG.E.EL.64 R34, desc[UR4][R44.64+-0x580] ;  /* 0xfffa80042c222981 */ /* 0x000ea2000c2e1b00 */
[----:B0-----:R-:W-:Y:S01]  /*0c60*/  IMAD.WIDE R36, R39, 0x4, R36 ;  /* 0x0000000427247825 */ /* 0x001fe200078e0224 */
[----:B------:R-:W-:-:S06]  /*0c70*/  CS2R R38, SRZ ;  /* 0x0000000000267805 */ /* 0x000fcc000001ff00 */
[----:B------:R0:W5:Y:S01]  /*0c80*/  @P2 LDG.E.EL.64 R38, desc[UR4][R36.64+-0x580] ;  /* 0xfffa800424262981 */ /* 0x000162000c2e1b00 */
[----:B----4-:R-:W-:Y:S02]  /*0c90*/  SEL R10, R10, RZ, !P0 ;  /* 0x000000ff0a0a7207 */ /* 0x010fe40004000000 */
[----:B0-----:R-:W-:Y:S02]  /*0ca0*/  SEL R36, R27, RZ, !P0 ;  /* 0x000000ff1b247207 */ /* 0x001fe40004000000 */
[----:B------:R-:W-:Y:S02]  /*0cb0*/  SEL R27, R26, RZ, !P0 ;  /* 0x000000ff1a1b7207 */ /* 0x000fe40004000000 */
[----:B------:R-:W-:-:S03]  /*0cc0*/  SEL R26, R31, RZ, !P1 ;  /* 0x000000ff1f1a7207 */ /* 0x000fc60004800000 */
[----:B------:R-:W-:Y:S01]  /*0cd0*/  FADD R10, R10, -R27 ;  /* 0x8000001b0a0a7221 */ /* 0x000fe20000000000 */
[----:B------:R-:W-:Y:S02]  /*0ce0*/  SEL R27, R33, RZ, !P1 ;  /* 0x000000ff211b7207 */ /* 0x000fe40004800000 */
[----:B------:R-:W-:Y:S02]  /*0cf0*/  SEL R32, R32, RZ, !P1 ;  /* 0x000000ff20207207 */ /* 0x000fe40004800000 */
[----:B------:R-:W-:Y:S01]  /*0d00*/  SEL R33, R30, RZ, !P1 ;  /* 0x000000ff1e217207 */ /* 0x000fe20004800000 */
[----:B------:R-:W-:Y:S01]  /*0d10*/  FMUL R43, R43, R10 ;  /* 0x0000000a2b2b7220 */ /* 0x000fe20000400000 */
[----:B------:R-:W-:Y:S01]  /*0d20*/  SEL R11, R11, RZ, !P0 ;  /* 0x000000ff0b0b7207 */ /* 0x000fe20004000000 */
[----:B------:R-:W-:Y:S01]  /*0d30*/  FADD R27, R27, -R26 ;  /* 0x8000001a1b1b7221 */ /* 0x000fe20000000000 */
[----:B---3--:R-:W-:Y:S01]  /*0d40*/  SEL R26, R25, RZ, !P3 ;  /* 0x000000ff191a7207 */ /* 0x008fe20005800000 */
[----:B------:R-:W-:Y:S01]  /*0d50*/  FADD R10, R32, -R33 ;  /* 0x80000021200a7221 */ /* 0x000fe20000000000 */
[----:B------:R-:W-:Y:S01]  /*0d60*/  SEL R23, R23, RZ, !P3 ;  /* 0x000000ff17177207 */ /* 0x000fe20005800000 */
[----:B------:R-:W-:-:S02]  /*0d70*/  FADD R11, R11, -R36 ;  /* 0x800000240b0b7221 */ /* 0x000fc40000000000 */
[----:B------:R-:W-:Y:S01]  /*0d80*/  FMUL R41, R41, R10 ;  /* 0x0000000a29297220 */ /* 0x000fe20000400000 */
[----:B------:R-:W-:Y:S01]  /*0d90*/  SEL R16, R16, RZ, P2 ;  /* 0x000000ff10107207 */ /* 0x000fe20001000000 */
[----:B------:R-:W-:Y:S01]  /*0da0*/  FADD R10, R23, -R26 ;  /* 0x8000001a170a7221 */ /* 0x000fe20000000000 */
[----:B------:R-:W-:Y:S01]  /*0db0*/  SEL R23, R18, RZ, P2 ;  /* 0x000000ff12177207 */ /* 0x000fe20001000000 */
[----:B------:R-:W-:Y:S01]  /*0dc0*/  FMUL R42, R42, R11 ;  /* 0x0000000b2a2a7220 */ /* 0x000fe20000400000 */
[----:B------:R-:W-:Y:S02]  /*0dd0*/  SEL R11, R22, RZ, !P3 ;  /* 0x000000ff160b7207 */ /* 0x000fe40005800000 */
[----:B------:R-:W-:Y:S02]  /*0de0*/  SEL R24, R24, RZ, !P3 ;  /* 0x000000ff18187207 */ /* 0x000fe40005800000 */
[----:B------:R-:W-:Y:S02]  /*0df0*/  SEL R18, R7, RZ, !P1 ;  /* 0x000000ff07127207 */ /* 0x000fe40004800000 */
[----:B------:R-:W-:-:S02]  /*0e00*/  SEL R7, R21, RZ, !P1 ;  /* 0x000000ff15077207 */ /* 0x000fc40004800000 */
[----:B------:R-:W-:Y:S01]  /*0e10*/  SEL R21, R17, RZ, P2 ;  /* 0x000000ff11157207 */ /* 0x000fe20001000000 */
[----:B------:R-:W-:Y:S01]  /*0e20*/  FADD R17, R16, -R23 ;  /* 0x8000001710117221 */ /* 0x000fe20000000000 */
[----:B------:R-:W-:Y:S01]  /*0e30*/  SEL R22, R19, RZ, P2 ;  /* 0x000000ff13167207 */ /* 0x000fe20001000000 */
[----:B------:R-:W-:Y:S01]  /*0e40*/  FADD R11, R11, -R24 ;  /* 0x800000180b0b7221 */ /* 0x000fe20000000000 */
[----:B------:R-:W-:Y:S01]  /*0e50*/  FMUL R10, R3, R10 ;  /* 0x0000000a030a7220 */ /* 0x000fe20000400000 */
[----:B------:R-:W-:Y:S01]  /*0e60*/  FMUL R17, R2, R17 ;  /* 0x0000001102117220 */ /* 0x000fe20000400000 */
[----:B------:R-:W-:Y:S01]  /*0e70*/  SEL R13, R13, RZ, !P3 ;  /* 0x000000ff0d0d7207 */ /* 0x000fe20005800000 */
[----:B------:R-:W-:Y:S01]  /*0e80*/  FADD R3, R21, -R22 ;  /* 0x8000001615037221 */ /* 0x000fe20000000000 */
[----:B------:R-:W-:Y:S01]  /*0e90*/  FMUL R4, R4, R11 ;  /* 0x0000000b04047220 */ /* 0x000fe20000400000 */
[----:B------:R-:W-:Y:S02]  /*0ea0*/  SEL R11, R12, RZ, !P3 ;  /* 0x000000ff0c0b7207 */ /* 0x000fe40005800000 */
[----:B------:R-:W-:Y:S01]  /*0eb0*/  FMUL R0, R0, R3 ;  /* 0x0000000300007220 */ /* 0x000fe20000400000 */
[----:B------:R-:W-:Y:S01]  /*0ec0*/  SEL R6, R6, RZ, !P1 ;  /* 0x000000ff06067207 */ /* 0x000fe20004800000 */
[----:B------:R-:W-:Y:S01]  /*0ed0*/  FMUL R27, R40, R27 ;  /* 0x0000001b281b7220 */ /* 0x000fe20000400000 */
[----:B------:R-:W-:-:S02]  /*0ee0*/  SEL R8, R8, RZ, !P0 ;  /* 0x000000ff08087207 */ /* 0x000fc40004000000 */
[----:B------:R-:W-:Y:S01]  /*0ef0*/  SEL R31, R28, RZ, !P0 ;  /* 0x000000ff1c1f7207 */ /* 0x000fe20004000000 */
[----:B------:R-:W-:Y:S01]  /*0f00*/  FFMA R7, R18, R27, R7 ;  /* 0x0000001b12077223 */ /* 0x000fe20000000007 */
[----:B------:R-:W-:-:S03]  /*0f10*/  SEL R9, R9, RZ, !P0 ;  /* 0x000000ff09097207 */ /* 0x000fc60004000000 */
[----:B------:R-:W-:Y:S01]  /*0f20*/  FFMA R8, R8, R43, R31 ;  /* 0x0000002b08087223 */ /* 0x000fe2000000001f */
[----:B------:R-:W-:Y:S02]  /*0f30*/  SEL R2, R15, RZ, !P3 ;  /* 0x000000ff0f027207 */ /* 0x000fe40005800000 */
[----:B------:R-:W-:-:S03]  /*0f40*/  SEL R14, R14, RZ, !P3 ;  /* 0x000000ff0e0e7207 */ /* 0x000fc60005800000 */
[----:B------:R-:W-:Y:S02]  /*0f50*/  FFMA R10, R13, R10, R2 ;  /* 0x0000000a0d0a7223 */ /* 0x000fe40000000002 */
[----:B------:R-:W-:Y:S01]  /*0f60*/  FFMA R4, R11, R4, R14 ;  /* 0x000000040b047223 */ /* 0x000fe2000000000e */
[----:B------:R-:W0:Y:S01]  /*0f70*/  LDC.64 R2, c[0x0][0x2b0] ;  /* 0x0000ac00ff027b82 */ /* 0x000e220000000a00 */
[----:B------:R-:W-:-:S03]  /*0f80*/  SEL R11, R20, RZ, !P1 ;  /* 0x000000ff140b7207 */ /* 0x000fc60004800000 */
[----:B------:R-:W-:Y:S02]  /*0f90*/  FSETP.GEU.AND P4, PT, R4, RZ, PT ;  /* 0x000000ff0400720b */ /* 0x000fe40003f8e000 */
[----:B------:R-:W-:Y:S01]  /*0fa0*/  FFMA R41, R6, R41, R11 ;  /* 0x0000002906297223 */ /* 0x000fe2000000000b */
[----:B--2---:R-:W-:Y:S02]  /*0fb0*/  SEL R15, R34, RZ, P2 ;  /* 0x000000ff220f7207 */ /* 0x004fe40001000000 */
[----:B------:R-:W-:Y:S02]  /*0fc0*/  SEL R12, R35, RZ, P2 ;  /* 0x000000ff230c7207 */ /* 0x000fe40001000000 */
[----:B-----5:R-:W-:Y:S02]  /*0fd0*/  SEL R38, R38, RZ, P2 ;  /* 0x000000ff26267207 */ /* 0x020fe40001000000 */
[----:B------:R-:W-:-:S03]  /*0fe0*/  SEL R39, R39, RZ, P2 ;  /* 0x000000ff27277207 */ /* 0x000fc60001000000 */
[----:B------:R-:W-:Y:S02]  /*0ff0*/  FFMA R17, R15, R17, R38 ;  /* 0x000000110f117223 */ /* 0x000fe40000000026 */
[----:B------:R-:W-:-:S03]  /*1000*/  FFMA R0, R12, R0, R39 ;  /* 0x000000000c007223 */ /* 0x000fc60000000027 */
[C---:B------:R-:W-:Y:S02]  /*1010*/  FSETP.GEU.AND P6, PT, R17.reuse, RZ, PT ;  /* 0x000000ff1100720b */ /* 0x040fe40003fce000 */
[----:B------:R-:W-:Y:S02]  /*1020*/  FSETP.GEU.AND P5, PT, R0, RZ, PT ;  /* 0x000000ff0000720b */ /* 0x000fe40003fae000 */
[----:B------:R-:W-:Y:S02]  /*1030*/  FSEL R17, R17, RZ, P6 ;  /* 0x000000ff11117208 */ /* 0x000fe40003000000 */
[----:B------:R-:W-:Y:S02]  /*1040*/  FSETP.GEU.AND P6, PT, R10, RZ, PT ;  /* 0x000000ff0a00720b */ /* 0x000fe40003fce000 */
[----:B------:R-:W-:Y:S02]  /*1050*/  FSEL R12, R4, RZ, P4 ;  /* 0x000000ff040c7208 */ /* 0x000fe40002000000 */
[----:B------:R-:W-:-:S02]  /*1060*/  FSEL R0, R0, RZ, P5 ;  /* 0x000000ff00007208 */ /* 0x000fc40002800000 */
[----:B------:R-:W-:Y:S02]  /*1070*/  SEL R4, R29, RZ, !P0 ;  /* 0x000000ff1d047207 */ /* 0x000fe40004000000 */
[----:B------:R-:W-:Y:S02]  /*1080*/  FSEL R13, R10, RZ, P6 ;  /* 0x000000ff0a0d7208 */ /* 0x000fe40003000000 */
[----:B------:R-:W-:Y:S01]  /*1090*/  @P3 FSEL R12, R17, RZ, P2 ;  /* 0x000000ff110c3208 */ /* 0x000fe20001000000 */
[----:B------:R-:W-:Y:S01]  /*10a0*/  FFMA R42, R9, R42, R4 ;  /* 0x0000002a092a7223 */ /* 0x000fe20000000004 */
[----:B------:R-:W-:Y:S02]  /*10b0*/  @P3 FSEL R13, R0, RZ, P2 ;  /* 0x000000ff000d3208 */ /* 0x000fe40001000000 */
[----:B------:R-:W-:Y:S02]  /*10c0*/  FSETP.GEU.AND P2, PT, R41, RZ, PT ;  /* 0x000000ff2900720b */ /* 0x000fe40003f4e000 */
[----:B------:R-:W-:-:S02]  /*10d0*/  FSETP.GEU.AND P3, PT, R7, RZ, PT ;  /* 0x000000ff0700720b */ /* 0x000fc40003f6e000 */
[----:B------:R-:W-:Y:S02]  /*10e0*/  @!P1 FSEL R12, R41, RZ, P2 ;  /* 0x000000ff290c9208 */ /* 0x000fe40001000000 */
[----:B------:R-:W-:Y:S02]  /*10f0*/  @!P1 FSEL R13, R7, RZ, P3 ;  /* 0x000000ff070d9208 */ /* 0x000fe40001800000 */
[----:B------:R-:W-:Y:S02]  /*1100*/  FSETP.GEU.AND P1, PT, R8, RZ, PT ;  /* 0x000000ff0800720b */ /* 0x000fe40003f2e000 */
[----:B------:R-:W-:Y:S01]  /*1110*/  FSETP.GEU.AND P2, PT, R42, RZ, PT ;  /* 0x000000ff2a00720b */ /* 0x000fe20003f4e000 */
[----:B0-----:R-:W-:Y:S01]  /*1120*/  IMAD.WIDE R4, R5, 0x4, R2 ;  /* 0x0000000405047825 */ /* 0x001fe200078e0202 */
[----:B------:R-:W-:Y:S02]  /*1130*/  @!P0 FSEL R12, R8, RZ, P1 ;  /* 0x000000ff080c8208 */ /* 0x000fe40000800000 */
[----:B------:R-:W-:-:S05]  /*1140*/  @!P0 FSEL R13, R42, RZ, P2 ;  /* 0x000000ff2a0d8208 */ /* 0x000fca0001000000 */
[----:B------:R-:W-:Y:S01]  /*1150*/  STG.E.64 desc[UR4][R4.64], R12 ;  /* 0x0000000c04007986 */ /* 0x000fe2000c101b04 */
[----:B------:R-:W-:Y:S05]  /*1160*/  EXIT ;  /* 0x000000000000794d */ /* 0x000fea0003800000 */
.L_x_0:
[----:B------:R-:W-:-:S00]  /*1170*/  BRA `(.L_x_0) ;  /* 0xfffffffc00fc7947 */ /* 0x000fc0000383ffff */
[----:B------:R-:W-:-:S00]  /*1180*/  NOP ;  /* 0x0000000000007918 */ /* 0x000fc00000000000 */
[----:B------:R-:W-:-:S00]  /*1190*/  NOP ;  /* 0x0000000000007918 */ /* 0x000fc00000000000 */
[----:B------:R-:W-:-:S00]  /*11a0*/  NOP ;  /* 0x0000000000007918 */ /* 0x000fc00000000000 */
[----:B------:R-:W-:-:S00]  /*11b0*/  NOP ;  /* 0x0000000000007918 */ /* 0x000fc00000000000 */
[----:B------:R-:W-:-:S00]  /*11c0*/  NOP ;  /* 0x0000000000007918 */ /* 0x000fc00000000000 */
[----:B------:R-:W-:-:S00]  /*11d0*/  NOP ;  /* 0x0000000000007918 */ /* 0x000fc00000000000 */
[----:B------:R-:W-:-:S00]  /*11e0*/  NOP ;  /* 0x0000000000007918 */ /* 0x000fc00000000000 */
[----:B------:R-:W-:-:S00]  /*11f0*/  NOP ;  /* 0x0000000000007918 */ /* 0x000fc00000000000 */
.L_x_1:


//--------------------- .nv.global.init           --------------------------
	.section	.nv.global.init,"aw",@progbits
.nv.global.init:
	.type		_$_str,@object
	.size		_$_str,(_$_str_$_2 - _$_str)
_$_str:
        /*0000*/ 	.byte	0x5f, 0x5f, 0x43, 0x55, 0x44, 0x41, 0x5f, 0x46, 0x54, 0x5a, 0x00
	.type		_$_str_$_2,@object
	.size		_$_str_$_2,(.L_1 - _$_str_$_2)
_$_str_$_2:
        /*000b*/ 	.byte	0x5f, 0x5f, 0x43, 0x55, 0x44, 0x41, 0x5f, 0x50, 0x52, 0x45, 0x43, 0x5f, 0x53, 0x51, 0x52, 0x54
        /*001b*/ 	.byte	0x00
.L_1:


//--------------------- .nv.constant0.triton_poi_fused_cat_34 --------------------------
	.section	.nv.constant0.triton_poi_fused_cat_34,"a",@progbits
	.sectionflags	@""
	.align	4
.nv.constant0.triton_poi_fused_cat_34:
	.zero		700
